//
// Generated by NVIDIA NVVM Compiler
//
// Compiler Build ID: CL-36424714
// Cuda compilation tools, release 13.0, V13.0.88
// Based on NVVM 20.0.0
//

.version 9.0
.target sm_100
.address_size 64

	// .globl	_Z7backsubPfS_S_i

.visible .entry _Z7backsubPfS_S_i(
	.param .u64 .ptr .align 1 _Z7backsubPfS_S_i_param_0,
	.param .u64 .ptr .align 1 _Z7backsubPfS_S_i_param_1,
	.param .u64 .ptr .align 1 _Z7backsubPfS_S_i_param_2,
	.param .u32 _Z7backsubPfS_S_i_param_3
)
{
	.reg .pred 	%p<11>;
	.reg .b32 	%r<38>;
	.reg .b32 	%f<116>;
	.reg .b64 	%rd<34>;

	ld.param.u64 	%rd11, [_Z7backsubPfS_S_i_param_0];
	ld.param.u64 	%rd10, [_Z7backsubPfS_S_i_param_1];
	ld.param.u64 	%rd12, [_Z7backsubPfS_S_i_param_2];
	ld.param.u32 	%r23, [_Z7backsubPfS_S_i_param_3];
	cvta.to.global.u64 	%rd1, %rd12;
	cvta.to.global.u64 	%rd2, %rd11;
	mov.u32 	%r24, %tid.x;
	mov.u32 	%r25, %ctaid.x;
	mov.u32 	%r26, %ntid.x;
	mad.lo.s32 	%r1, %r25, %r26, %r24;
	setp.ge.s32 	%p1, %r1, %r23;
	@%p1 bra 	$L__BB0_15;
	setp.lt.s32 	%p2, %r1, 1;
	mov.f32 	%f115, 0f00000000;
	@%p2 bra 	$L__BB0_14;
	mul.lo.s32 	%r2, %r23, %r1;
	and.b32  	%r3, %r1, 15;
	setp.lt.u32 	%p3, %r1, 16;
	mov.b32 	%r34, 0;
	mov.f32 	%f115, 0f00000000;
	@%p3 bra 	$L__BB0_5;
	and.b32  	%r34, %r1, 2147483632;
	neg.s32 	%r32, %r34;
	add.s64 	%rd32, %rd1, 32;
	add.s64 	%rd4, %rd2, 32;
	mov.f32 	%f115, 0f00000000;
	mov.u32 	%r31, %r2;
$L__BB0_4:
	.pragma "nounroll";
	mul.wide.s32 	%rd13, %r31, 4;
	add.s64 	%rd14, %rd4, %rd13;
	ld.global.f32 	%f18, [%rd32+-32];
	ld.global.f32 	%f19, [%rd14+-32];
	fma.rn.f32 	%f20, %f18, %f19, %f115;
	ld.global.f32 	%f21, [%rd32+-28];
	ld.global.f32 	%f22, [%rd14+-28];
	fma.rn.f32 	%f23, %f21, %f22, %f20;
	ld.global.f32 	%f24, [%rd32+-24];
	ld.global.f32 	%f25, [%rd14+-24];
	fma.rn.f32 	%f26, %f24, %f25, %f23;
	ld.global.f32 	%f27, [%rd32+-20];
	ld.global.f32 	%f28, [%rd14+-20];
	fma.rn.f32 	%f29, %f27, %f28, %f26;
	ld.global.f32 	%f30, [%rd32+-16];
	ld.global.f32 	%f31, [%rd14+-16];
	fma.rn.f32 	%f32, %f30, %f31, %f29;
	ld.global.f32 	%f33, [%rd32+-12];
	ld.global.f32 	%f34, [%rd14+-12];
	fma.rn.f32 	%f35, %f33, %f34, %f32;
	ld.global.f32 	%f36, [%rd32+-8];
	ld.global.f32 	%f37, [%rd14+-8];
	fma.rn.f32 	%f38, %f36, %f37, %f35;
	ld.global.f32 	%f39, [%rd32+-4];
	ld.global.f32 	%f40, [%rd14+-4];
	fma.rn.f32 	%f41, %f39, %f40, %f38;
	ld.global.f32 	%f42, [%rd32];
	ld.global.f32 	%f43, [%rd14];
	fma.rn.f32 	%f44, %f42, %f43, %f41;
	ld.global.f32 	%f45, [%rd32+4];
	ld.global.f32 	%f46, [%rd14+4];
	fma.rn.f32 	%f47, %f45, %f46, %f44;
	ld.global.f32 	%f48, [%rd32+8];
	ld.global.f32 	%f49, [%rd14+8];
	fma.rn.f32 	%f50, %f48, %f49, %f47;
	ld.global.f32 	%f51, [%rd32+12];
	ld.global.f32 	%f52, [%rd14+12];
	fma.rn.f32 	%f53, %f51, %f52, %f50;
	ld.global.f32 	%f54, [%rd32+16];
	ld.global.f32 	%f55, [%rd14+16];
	fma.rn.f32 	%f56, %f54, %f55, %f53;
	ld.global.f32 	%f57, [%rd32+20];
	ld.global.f32 	%f58, [%rd14+20];
	fma.rn.f32 	%f59, %f57, %f58, %f56;
	ld.global.f32 	%f60, [%rd32+24];
	ld.global.f32 	%f61, [%rd14+24];
	fma.rn.f32 	%f62, %f60, %f61, %f59;
	ld.global.f32 	%f63, [%rd32+28];
	ld.global.f32 	%f64, [%rd14+28];
	fma.rn.f32 	%f115, %f63, %f64, %f62;
	add.s32 	%r32, %r32, 16;
	add.s64 	%rd32, %rd32, 64;
	add.s32 	%r31, %r31, 16;
	setp.ne.s32 	%p4, %r32, 0;
	@%p4 bra 	$L__BB0_4;
$L__BB0_5:
	setp.eq.s32 	%p5, %r3, 0;
	@%p5 bra 	$L__BB0_14;
	and.b32  	%r11, %r1, 7;
	setp.lt.u32 	%p6, %r3, 8;
	@%p6 bra 	$L__BB0_8;
	mul.wide.u32 	%rd15, %r34, 4;
	add.s64 	%rd16, %rd1, %rd15;
	ld.global.f32 	%f66, [%rd16];
	add.s32 	%r28, %r34, %r2;
	mul.wide.s32 	%rd17, %r28, 4;
	add.s64 	%rd18, %rd2, %rd17;
	ld.global.f32 	%f67, [%rd18];
	fma.rn.f32 	%f68, %f66, %f67, %f115;
	ld.global.f32 	%f69, [%rd16+4];
	ld.global.f32 	%f70, [%rd18+4];
	fma.rn.f32 	%f71, %f69, %f70, %f68;
	ld.global.f32 	%f72, [%rd16+8];
	ld.global.f32 	%f73, [%rd18+8];
	fma.rn.f32 	%f74, %f72, %f73, %f71;
	ld.global.f32 	%f75, [%rd16+12];
	ld.global.f32 	%f76, [%rd18+12];
	fma.rn.f32 	%f77, %f75, %f76, %f74;
	ld.global.f32 	%f78, [%rd16+16];
	ld.global.f32 	%f79, [%rd18+16];
	fma.rn.f32 	%f80, %f78, %f79, %f77;
	ld.global.f32 	%f81, [%rd16+20];
	ld.global.f32 	%f82, [%rd18+20];
	fma.rn.f32 	%f83, %f81, %f82, %f80;
	ld.global.f32 	%f84, [%rd16+24];
	ld.global.f32 	%f85, [%rd18+24];
	fma.rn.f32 	%f86, %f84, %f85, %f83;
	ld.global.f32 	%f87, [%rd16+28];
	ld.global.f32 	%f88, [%rd18+28];
	fma.rn.f32 	%f115, %f87, %f88, %f86;
	add.s32 	%r34, %r34, 8;
$L__BB0_8:
	setp.eq.s32 	%p7, %r11, 0;
	@%p7 bra 	$L__BB0_14;
	and.b32  	%r14, %r1, 3;
	setp.lt.u32 	%p8, %r11, 4;
	@%p8 bra 	$L__BB0_11;
	mul.wide.u32 	%rd19, %r34, 4;
	add.s64 	%rd20, %rd1, %rd19;
	ld.global.f32 	%f90, [%rd20];
	add.s32 	%r29, %r34, %r2;
	mul.wide.s32 	%rd21, %r29, 4;
	add.s64 	%rd22, %rd2, %rd21;
	ld.global.f32 	%f91, [%rd22];
	fma.rn.f32 	%f92, %f90, %f91, %f115;
	ld.global.f32 	%f93, [%rd20+4];
	ld.global.f32 	%f94, [%rd22+4];
	fma.rn.f32 	%f95, %f93, %f94, %f92;
	ld.global.f32 	%f96, [%rd20+8];
	ld.global.f32 	%f97, [%rd22+8];
	fma.rn.f32 	%f98, %f96, %f97, %f95;
	ld.global.f32 	%f99, [%rd20+12];
	ld.global.f32 	%f100, [%rd22+12];
	fma.rn.f32 	%f115, %f99, %f100, %f98;
	add.s32 	%r34, %r34, 4;
$L__BB0_11:
	setp.eq.s32 	%p9, %r14, 0;
	@%p9 bra 	$L__BB0_14;
	add.s32 	%r37, %r34, %r2;
	mul.wide.u32 	%rd23, %r34, 4;
	add.s64 	%rd33, %rd1, %rd23;
	neg.s32 	%r36, %r14;
$L__BB0_13:
	.pragma "nounroll";
	mul.wide.s32 	%rd24, %r37, 4;
	add.s64 	%rd25, %rd2, %rd24;
	ld.global.f32 	%f101, [%rd33];
	ld.global.f32 	%f102, [%rd25];
	fma.rn.f32 	%f115, %f101, %f102, %f115;
	add.s32 	%r37, %r37, 1;
	add.s64 	%rd33, %rd33, 4;
	add.s32 	%r36, %r36, 1;
	setp.ne.s32 	%p10, %r36, 0;
	@%p10 bra 	$L__BB0_13;
$L__BB0_14:
	cvta.to.global.u64 	%rd26, %rd10;
	mul.wide.s32 	%rd27, %r1, 4;
	add.s64 	%rd28, %rd26, %rd27;
	ld.global.f32 	%f103, [%rd28];
	sub.f32 	%f104, %f103, %f115;
	mad.lo.s32 	%r30, %r23, %r1, %r1;
	mul.wide.s32 	%rd29, %r30, 4;
	add.s64 	%rd30, %rd2, %rd29;
	ld.global.f32 	%f105, [%rd30];
	div.rn.f32 	%f106, %f104, %f105;
	add.s64 	%rd31, %rd1, %rd27;
	st.global.f32 	[%rd31], %f106;
$L__BB0_15:
	ret;

}


// ===== COMPILED SASS (sm_100) =====

	.target	sm_100

	.elftype	@"ET_EXEC"


//--------------------- .note.nv.tkinfo           --------------------------
	.section	.note.nv.tkinfo,"",@"SHT_NOTE"
	.sectionflags	@"SHF_NOTE_NV_TKINFO"
	.tkinfo
        /*0018*/ 	.word	0x00000002
        /*0030*/ 	.string	""
        /*0030*/ 	.string	"ptxas"
        /*0030*/ 	.string	"Cuda compilation tools, release 13.0, V13.0.88"
        /*0030*/ 	.string	"Build cuda_13.0.r13.0/compiler.36424714_0"
        /*0030*/ 	.string	"-arch sm_100 -m 64 "



//--------------------- .note.nv.cuinfo           --------------------------
	.section	.note.nv.cuinfo,"",@"SHT_NOTE"
	.sectionflags	@"SHF_NOTE_NV_CUINFO"
        /*0018*/ 	.short	0x0002
        /*001a*/ 	.short	0x0064
        /*001c*/ 	.short	0x0082
	.zero		2


//--------------------- .nv.info                  --------------------------
	.section	.nv.info,"",@"SHT_CUDA_INFO"
	.align	4


	//----- nvinfo : EIATTR_REGCOUNT
	.align		4
        /*0000*/ 	.byte	0x04, 0x2f
        /*0002*/ 	.short	(.L_1 - .L_0)
	.align		4
.L_0:
        /*0004*/ 	.word	index@(_Z7backsubPfS_S_i)
        /*0008*/ 	.word	0x0000001e


	//----- nvinfo : EIATTR_FRAME_SIZE
	.align		4
.L_1:
        /*000c*/ 	.byte	0x04, 0x11
        /*000e*/ 	.short	(.L_3 - .L_2)
	.align		4
.L_2:
        /*0010*/ 	.word	index@($__internal_0_$__cuda_sm3x_div_rn_noftz_f32_slowpath)
        /*0014*/ 	.word	0x00000000


	//----- nvinfo : EIATTR_FRAME_SIZE
	.align		4
.L_3:
        /*0018*/ 	.byte	0x04, 0x11
        /*001a*/ 	.short	(.L_5 - .L_4)
	.align		4
.L_4:
        /*001c*/ 	.word	index@(_Z7backsubPfS_S_i)
        /*0020*/ 	.word	0x00000000


	//----- nvinfo : EIATTR_MIN_STACK_SIZE
	.align		4
.L_5:
        /*0024*/ 	.byte	0x04, 0x12
        /*0026*/ 	.short	(.L_7 - .L_6)
	.align		4
.L_6:
        /*0028*/ 	.word	index@(_Z7backsubPfS_S_i)
        /*002c*/ 	.word	0x00000000
.L_7:


//--------------------- .nv.compat                --------------------------
	.section	.nv.compat,"",@"SHT_CUDA_COMPAT_INFO"
	.align	4
        /*0000*/ 	.byte	0x02, 0x09, 0x00, 0x00, 0x02, 0x02, 0x01, 0x00, 0x02, 0x05, 0x05, 0x00, 0x03, 0x07, 0x01, 0x01
        /*0010*/ 	.byte	0x02, 0x03, 0x00, 0x00, 0x02, 0x06, 0x01, 0x00, 0x04, 0x0b, 0x08, 0x00, 0x01, 0x00, 0x00, 0x00
        /*0020*/ 	.byte	0x00, 0x00, 0x00, 0x00


//--------------------- .nv.info._Z7backsubPfS_S_i --------------------------
	.section	.nv.info._Z7backsubPfS_S_i,"",@"SHT_CUDA_INFO"
	.sectionflags	@""
	.align	4


	//----- nvinfo : EIATTR_CUDA_API_VERSION
	.align		4
        /*0000*/ 	.byte	0x04, 0x37
        /*0002*/ 	.short	(.L_9 - .L_8)
.L_8:
        /*0004*/ 	.word	0x00000082


	//----- nvinfo : EIATTR_KPARAM_INFO
	.align		4
.L_9:
        /*0008*/ 	.byte	0x04, 0x17
        /*000a*/ 	.short	(.L_11 - .L_10)
.L_10:
        /*000c*/ 	.word	0x00000000
        /*0010*/ 	.short	0x0003
        /*0012*/ 	.short	0x0018
        /*0014*/ 	.byte	0x00, 0xf0, 0x11, 0x00


	//----- nvinfo : EIATTR_KPARAM_INFO
	.align		4
.L_11:
        /*0018*/ 	.byte	0x04, 0x17
        /*001a*/ 	.short	(.L_13 - .L_12)
.L_12:
        /*001c*/ 	.word	0x00000000
        /*0020*/ 	.short	0x0002
        /*0022*/ 	.short	0x0010
        /*0024*/ 	.byte	0x00, 0xf5, 0x21, 0x00


	//----- nvinfo : EIATTR_KPARAM_INFO
	.align		4
.L_13:
        /*0028*/ 	.byte	0x04, 0x17
        /*002a*/ 	.short	(.L_15 - .L_14)
.L_14:
        /*002c*/ 	.word	0x00000000
        /*0030*/ 	.short	0x0001
        /*0032*/ 	.short	0x0008
        /*0034*/ 	.byte	0x00, 0xf5, 0x21, 0x00


	//----- nvinfo : EIATTR_KPARAM_INFO
	.align		4
.L_15:
        /*0038*/ 	.byte	0x04, 0x17
        /*003a*/ 	.short	(.L_17 - .L_16)
.L_16:
        /*003c*/ 	.word	0x00000000
        /*0040*/ 	.short	0x0000
        /*0042*/ 	.short	0x0000
        /*0044*/ 	.byte	0x00, 0xf5, 0x21, 0x00


	//----- nvinfo : EIATTR_SPARSE_MMA_MASK
	.align		4
.L_17:
        /*0048*/ 	.byte	0x03, 0x50
        /*004a*/ 	.short	0x0000


	//----- nvinfo : EIATTR_MAXREG_COUNT
	.align		4
        /*004c*/ 	.byte	0x03, 0x1b
        /*004e*/ 	.short	0x00ff


	//----- nvinfo : EIATTR_MERCURY_ISA_VERSION
	.align		4
        /*0050*/ 	.byte	0x03, 0x5f
        /*0052*/ 	.short	0x0101


	//----- nvinfo : EIATTR_VRC_CTA_INIT_COUNT
	.align		4
        /*0054*/ 	.byte	0x02, 0x4a
	.zero		1
	.zero		1


	//----- nvinfo : EIATTR_EXIT_INSTR_OFFSETS
	.align		4
        /*0058*/ 	.byte	0x04, 0x1c
        /*005a*/ 	.short	(.L_19 - .L_18)


	//   ....[0]....
.L_18:
        /*005c*/ 	.word	0x00000070


	//   ....[1]....
        /*0060*/ 	.word	0x00000c20


	//----- nvinfo : EIATTR_CRS_STACK_SIZE
	.align		4
.L_19:
        /*0064*/ 	.byte	0x04, 0x1e
        /*0066*/ 	.short	(.L_21 - .L_20)
.L_20:
        /*0068*/ 	.word	0x00000000


	//----- nvinfo : EIATTR_CBANK_PARAM_SIZE
	.align		4
.L_21:
        /*006c*/ 	.byte	0x03, 0x19
        /*006e*/ 	.short	0x001c


	//----- nvinfo : EIATTR_PARAM_CBANK
	.align		4
        /*0070*/ 	.byte	0x04, 0x0a
        /*0072*/ 	.short	(.L_23 - .L_22)
	.align		4
.L_22:
        /*0074*/ 	.word	index@(.nv.constant0._Z7backsubPfS_S_i)
        /*0078*/ 	.short	0x0380
        /*007a*/ 	.short	0x001c


	//----- nvinfo : EIATTR_SW_WAR
	.align		4
.L_23:
        /*007c*/ 	.byte	0x04, 0x36
        /*007e*/ 	.short	(.L_25 - .L_24)
.L_24:
        /*0080*/ 	.word	0x00000008
.L_25:


//--------------------- .nv.callgraph             --------------------------
	.section	.nv.callgraph,"",@"SHT_CUDA_CALLGRAPH"
	.align	4
	.sectionentsize	8
	.align		4
        /*0000*/ 	.word	0x00000000
	.align		4
        /*0004*/ 	.word	0xffffffff
	.align		4
        /*0008*/ 	.word	0x00000000
	.align		4
        /*000c*/ 	.word	0xfffffffe
	.align		4
        /*0010*/ 	.word	0x00000000
	.align		4
        /*0014*/ 	.word	0xfffffffd
	.align		4
        /*0018*/ 	.word	0x00000000
	.align		4
        /*001c*/ 	.word	0xfffffffc


//--------------------- .text._Z7backsubPfS_S_i   --------------------------
	.section	.text._Z7backsubPfS_S_i,"ax",@progbits
	.align	128
        .global         _Z7backsubPfS_S_i
        .type           _Z7backsubPfS_S_i,@function
        .size           _Z7backsubPfS_S_i,(.L_x_24 - _Z7backsubPfS_S_i)
        .other          _Z7backsubPfS_S_i,@"STO_CUDA_ENTRY STV_DEFAULT"
_Z7backsubPfS_S_i:
.text._Z7backsubPfS_S_i:
[----:B------:R-:W-:Y:S01]  /*0000*/  LDC R1, c[0x0][0x37c] ;  /* 0x0000df00ff017b82 */ /* 0x000fe20000000800 */
[----:B------:R-:W0:Y:S07]  /*0010*/  S2R R8, SR_TID.X ;  /* 0x0000000000087919 */ /* 0x000e2e0000002100 */
[----:B------:R-:W0:Y:S01]  /*0020*/  S2UR UR4, SR_CTAID.X ;  /* 0x00000000000479c3 */ /* 0x000e220000002500 */
[----:B------:R-:W1:Y:S07]  /*0030*/  LDCU UR8, c[0x0][0x398] ;  /* 0x00007300ff0877ac */ /* 0x000e6e0008000800 */
[----:B------:R-:W0:Y:S02]  /*0040*/  LDC R3, c[0x0][0x360] ;  /* 0x0000d800ff037b82 */ /* 0x000e240000000800 */
[----:B0-----:R-:W-:-:S05]  /*0050*/  IMAD R8, R3, UR4, R8 ;  /* 0x0000000403087c24 */ /* 0x001fca000f8e0208 */
[----:B-1----:R-:W-:-:S13]  /*0060*/  ISETP.GE.AND P0, PT, R8, UR8, PT ;  /* 0x0000000808007c0c */ /* 0x002fda000bf06270 */
[----:B------:R-:W-:Y:S05]  /*0070*/  @P0 EXIT ;  /* 0x000000000000094d */ /* 0x000fea0003800000 */
[----:B------:R-:W-:Y:S01]  /*0080*/  ISETP.GE.AND P0, PT, R8, 0x1, PT ;  /* 0x000000010800780c */ /* 0x000fe20003f06270 */
[----:B------:R-:W0:Y:S01]  /*0090*/  LDCU.64 UR6, c[0x0][0x358] ;  /* 0x00006b00ff0677ac */ /* 0x000e220008000a00 */
[----:B------:R-:W-:Y:S01]  /*00a0*/  BSSY.RECONVERGENT B0, `(.L_x_0) ;  /* 0x000009f000007945 */ /* 0x000fe20003800200 */
[----:B------:R-:W-:-:S10]  /*00b0*/  IMAD.MOV.U32 R12, RZ, RZ, RZ ;  /* 0x000000ffff0c7224 */ /* 0x000fd400078e00ff */
[----:B------:R-:W-:Y:S05]  /*00c0*/  @!P0 BRA `(.L_x_1) ;  /* 0x0000000800708947 */ /* 0x000fea0003800000 */
[C---:B------:R-:W-:Y:S01]  /*00d0*/  ISETP.GE.U32.AND P1, PT, R8.reuse, 0x10, PT ;  /* 0x000000100800780c */ /* 0x040fe20003f26070 */
[----:B------:R-:W-:Y:S01]  /*00e0*/  BSSY.RECONVERGENT B1, `(.L_x_2) ;  /* 0x000004a000017945 */ /* 0x000fe20003800200 */
[C---:B------:R-:W-:Y:S01]  /*00f0*/  LOP3.LUT R24, R8.reuse, 0xf, RZ, 0xc0, !PT ;  /* 0x0000000f08187812 */ /* 0x040fe200078ec0ff */
[----:B------:R-:W-:Y:S02]  /*0100*/  HFMA2 R12, -RZ, RZ, 0, 0 ;  /* 0x00000000ff0c7431 */ /* 0x000fe400000001ff */
[----:B------:R-:W-:Y:S01]  /*0110*/  IMAD R0, R8, UR8, RZ ;  /* 0x0000000808007c24 */ /* 0x000fe2000f8e02ff */
[----:B------:R-:W-:Y:S01]  /*0120*/  ISETP.NE.AND P0, PT, R24, RZ, PT ;  /* 0x000000ff1800720c */ /* 0x000fe20003f05270 */
[----:B------:R-:W-:-:S06]  /*0130*/  IMAD.MOV.U32 R11, RZ, RZ, RZ ;  /* 0x000000ffff0b7224 */ /* 0x000fcc00078e00ff */
[----:B------:R-:W-:Y:S06]  /*0140*/  @!P1 BRA `(.L_x_3) ;  /* 0x00000004000c9947 */ /* 0x000fec0003800000 */
[----:B------:R-:W1:Y:S01]  /*0150*/  LDC.64 R2, c[0x0][0x380] ;  /* 0x0000e000ff027b82 */ /* 0x000e620000000a00 */
[----:B------:R-:W2:Y:S01]  /*0160*/  LDCU.64 UR4, c[0x0][0x390] ;  /* 0x00007200ff0477ac */ /* 0x000ea20008000a00 */
[----:B------:R-:W-:Y:S01]  /*0170*/  LOP3.LUT R11, R8, 0x7ffffff0, RZ, 0xc0, !PT ;  /* 0x7ffffff0080b7812 */ /* 0x000fe200078ec0ff */
[----:B------:R-:W-:Y:S01]  /*0180*/  IMAD.MOV.U32 R9, RZ, RZ, R0 ;  /* 0x000000ffff097224 */ /* 0x000fe200078e0000 */
[----:B------:R-:W-:Y:S02]  /*0190*/  MOV R12, RZ ;  /* 0x000000ff000c7202 */ /* 0x000fe40000000f00 */
[----:B------:R-:W-:Y:S01]  /*01a0*/  IADD3 R10, PT, PT, -R11, RZ, RZ ;  /* 0x000000ff0b0a7210 */ /* 0x000fe20007ffe1ff */
[----:B--2---:R-:W-:-:S04]  /*01b0*/  UIADD3 UR4, UP0, UPT, UR4, 0x20, URZ ;  /* 0x0000002004047890 */ /* 0x004fc8000ff1e0ff */
[----:B------:R-:W-:Y:S01]  /*01c0*/  UIADD3.X UR5, UPT, UPT, URZ, UR5, URZ, UP0, !UPT ;  /* 0x00000005ff057290 */ /* 0x000fe200087fe4ff */
[----:B-1----:R-:W-:Y:S01]  /*01d0*/  IADD3 R2, P1, PT, R2, 0x20, RZ ;  /* 0x0000002002027810 */ /* 0x002fe20007f3e0ff */
[----:B------:R-:W-:-:S04]  /*01e0*/  IMAD.U32 R4, RZ, RZ, UR4 ;  /* 0x00000004ff047e24 */ /* 0x000fc8000f8e00ff */
[----:B------:R-:W-:Y:S01]  /*01f0*/  IMAD.X R3, RZ, RZ, R3, P1 ;  /* 0x000000ffff037224 */ /* 0x000fe200008e0603 */
[----:B------:R-:W-:-:S07]  /*0200*/  MOV R5, UR5 ;  /* 0x0000000500057c02 */ /* 0x000fce0008000f00 */
.L_x_4:
[----:B------:R-:W-:Y:S01]  /*0210*/  IMAD.WIDE R6, R9, 0x4, R2 ;  /* 0x0000000409067825 */ /* 0x000fe200078e0202 */
[----:B0-----:R-:W2:Y:S04]  /*0220*/  LDG.E R13, desc[UR6][R4.64+-0x20] ;  /* 0xffffe006040d7981 */ /* 0x001ea8000c1e1900 */
[----:B------:R-:W2:Y:S04]  /*0230*/  LDG.E R18, desc[UR6][R6.64+-0x20] ;  /* 0xffffe00606127981 */ /* 0x000ea8000c1e1900 */
[----:B------:R-:W3:Y:S04]  /*0240*/  LDG.E R26, desc[UR6][R4.64+-0x1c] ;  /* 0xffffe406041a7981 */ /* 0x000ee8000c1e1900 */
[----:B------:R-:W3:Y:S04]  /*0250*/  LDG.E R25, desc[UR6][R6.64+-0x1c] ;  /* 0xffffe40606197981 */ /* 0x000ee8000c1e1900 */
[----:B------:R-:W4:Y:S04]  /*0260*/  LDG.E R14, desc[UR6][R4.64+-0x18] ;  /* 0xffffe806040e7981 */ /* 0x000f28000c1e1900 */
[----:B------:R-:W4:Y:S04]  /*0270*/  LDG.E R15, desc[UR6][R6.64+-0x18] ;  /* 0xffffe806060f7981 */ /* 0x000f28000c1e1900 */
[----:B------:R-:W5:Y:S04]  /*0280*/  LDG.E R16, desc[UR6][R4.64+-0x14] ;  /* 0xffffec0604107981 */ /* 0x000f68000c1e1900 */
[----:B------:R-:W5:Y:S04]  /*0290*/  LDG.E R17, desc[UR6][R6.64+-0x14] ;  /* 0xffffec0606117981 */ /* 0x000f68000c1e1900 */
[----:B------:R-:W5:Y:S04]  /*02a0*/  LDG.E R22, desc[UR6][R4.64+-0x10] ;  /* 0xfffff00604167981 */ /* 0x000f68000c1e1900 */
[----:B------:R-:W5:Y:S04]  /*02b0*/  LDG.E R23, desc[UR6][R6.64+-0x10] ;  /* 0xfffff00606177981 */ /* 0x000f68000c1e1900 */
[----:B------:R-:W5:Y:S04]  /*02c0*/  LDG.E R20, desc[UR6][R4.64+-0xc] ;  /* 0xfffff40604147981 */ /* 0x000f68000c1e1900 */
[----:B------:R-:W5:Y:S04]  /*02d0*/  LDG.E R21, desc[UR6][R6.64+-0xc] ;  /* 0xfffff40606157981 */ /* 0x000f68000c1e1900 */
[----:B------:R-:W5:Y:S01]  /*02e0*/  LDG.E R19, desc[UR6][R6.64+-0x8] ;  /* 0xfffff80606137981 */ /* 0x000f62000c1e1900 */
[----:B--2---:R-:W-:-:S03]  /*02f0*/  FFMA R13, R13, R18, R12 ;  /* 0x000000120d0d7223 */ /* 0x004fc6000000000c */
[----:B------:R-:W2:Y:S04]  /*0300*/  LDG.E R18, desc[UR6][R4.64+-0x8] ;  /* 0xfffff80604127981 */ /* 0x000ea8000c1e1900 */
[----:B------:R-:W2:Y:S01]  /*0310*/  LDG.E R12, desc[UR6][R4.64+-0x4] ;  /* 0xfffffc06040c7981 */ /* 0x000ea2000c1e1900 */
[----:B---3--:R-:W-:-:S03]  /*0320*/  FFMA R25, R26, R25, R13 ;  /* 0x000000191a197223 */ /* 0x008fc6000000000d */
[----:B------:R-:W3:Y:S04]  /*0330*/  LDG.E R13, desc[UR6][R6.64+-0x4] ;  /* 0xfffffc06060d7981 */ /* 0x000ee8000c1e1900 */
[----:B------:R-:W3:Y:S01]  /*0340*/  LDG.E R26, desc[UR6][R6.64+0x1c] ;  /* 0x00001c06061a7981 */ /* 0x000ee2000c1e1900 */
[----:B----4-:R-:W-:-:S03]  /*0350*/  FFMA R25, R14, R15, R25 ;  /* 0x0000000f0e197223 */ /* 0x010fc60000000019 */
[----:B------:R-:W4:Y:S04]  /*0360*/  LDG.E R14, desc[UR6][R4.64] ;  /* 0x00000006040e7981 */ /* 0x000f28000c1e1900 */
[----:B------:R-:W4:Y:S01]  /*0370*/  LDG.E R15, desc[UR6][R6.64] ;  /* 0x00000006060f7981 */ /* 0x000f22000c1e1900 */
[----:B-----5:R-:W-:-:S03]  /*0380*/  FFMA R25, R16, R17, R25 ;  /* 0x0000001110197223 */ /* 0x020fc60000000019 */
[----:B------:R-:W5:Y:S04]  /*0390*/  LDG.E R16, desc[UR6][R4.64+0x4] ;  /* 0x0000040604107981 */ /* 0x000f68000c1e1900 */
[----:B------:R-:W5:Y:S01]  /*03a0*/  LDG.E R17, desc[UR6][R6.64+0x4] ;  /* 0x0000040606117981 */ /* 0x000f62000c1e1900 */
[----:B------:R-:W-:-:S03]  /*03b0*/  FFMA R25, R22, R23, R25 ;  /* 0x0000001716197223 */ /* 0x000fc60000000019 */
[----:B------:R-:W5:Y:S04]  /*03c0*/  LDG.E R23, desc[UR6][R4.64+0x8] ;  /* 0x0000080604177981 */ /* 0x000f68000c1e1900 */
[----:B------:R-:W5:Y:S01]  /*03d0*/  LDG.E R22, desc[UR6][R6.64+0x8] ;  /* 0x0000080606167981 */ /* 0x000f62000c1e1900 */
[----:B------:R-:W-:-:S03]  /*03e0*/  FFMA R25, R20, R21, R25 ;  /* 0x0000001514197223 */ /* 0x000fc60000000019 */
        /* <DEDUP_REMOVED lines=10> */
[----:B------:R-:W4:Y:S04]  /*0490*/  LDG.E R14, desc[UR6][R6.64+0x18] ;  /* 0x00001806060e7981 */ /* 0x000f28000c1e1900 */
[----:B------:R0:W4:Y:S01]  /*04a0*/  LDG.E R25, desc[UR6][R4.64+0x1c] ;  /* 0x00001c0604197981 */ /* 0x000122000c1e1900 */
[----:B-----5:R-:W-:Y:S01]  /*04b0*/  FFMA R16, R16, R17, R27 ;  /* 0x0000001110107223 */ /* 0x020fe2000000001b */
[----:B------:R-:W-:-:S03]  /*04c0*/  VIADD R10, R10, 0x10 ;  /* 0x000000100a0a7836 */ /* 0x000fc60000000000 */
[----:B------:R-:W-:Y:S02]  /*04d0*/  FFMA R23, R23, R22, R16 ;  /* 0x0000001617177223 */ /* 0x000fe40000000010 */
[----:B------:R-:W-:Y:S02]  /*04e0*/  ISETP.NE.AND P1, PT, R10, RZ, PT ;  /* 0x000000ff0a00720c */ /* 0x000fe40003f25270 */
[----:B------:R-:W-:Y:S01]  /*04f0*/  FFMA R21, R20, R21, R23 ;  /* 0x0000001514157223 */ /* 0x000fe20000000017 */
[----:B0-----:R-:W-:Y:S01]  /*0500*/  IADD3 R4, P2, PT, R4, 0x40, RZ ;  /* 0x0000004004047810 */ /* 0x001fe20007f5e0ff */
[----:B------:R-:W-:-:S03]  /*0510*/  VIADD R9, R9, 0x10 ;  /* 0x0000001009097836 */ /* 0x000fc60000000000 */
[----:B------:R-:W-:Y:S01]  /*0520*/  IADD3.X R5, PT, PT, RZ, R5, RZ, P2, !PT ;  /* 0x00000005ff057210 */ /* 0x000fe200017fe4ff */
[----:B--2---:R-:W-:-:S04]  /*0530*/  FFMA R19, R18, R19, R21 ;  /* 0x0000001312137223 */ /* 0x004fc80000000015 */
[----:B---3--:R-:W-:-:S04]  /*0540*/  FFMA R12, R12, R13, R19 ;  /* 0x0000000d0c0c7223 */ /* 0x008fc80000000013 */
[----:B----4-:R-:W-:-:S04]  /*0550*/  FFMA R12, R15, R14, R12 ;  /* 0x0000000e0f0c7223 */ /* 0x010fc8000000000c */
[----:B------:R-:W-:Y:S01]  /*0560*/  FFMA R12, R25, R26, R12 ;  /* 0x0000001a190c7223 */ /* 0x000fe2000000000c */
[----:B------:R-:W-:Y:S06]  /*0570*/  @P1 BRA `(.L_x_4) ;  /* 0xfffffffc00241947 */ /* 0x000fec000383ffff */
.L_x_3:
[----:B0-----:R-:W-:Y:S05]  /*0580*/  BSYNC.RECONVERGENT B1 ;  /* 0x0000000000017941 */ /* 0x001fea0003800200 */
.L_x_2:
[----:B------:R-:W-:Y:S05]  /*0590*/  @!P0 BRA `(.L_x_1) ;  /* 0x00000004003c8947 */ /* 0x000fea0003800000 */
[----:B------:R-:W-:Y:S01]  /*05a0*/  ISETP.GE.U32.AND P0, PT, R24, 0x8, PT ;  /* 0x000000081800780c */ /* 0x000fe20003f06070 */
[----:B------:R-:W-:Y:S01]  /*05b0*/  BSSY.RECONVERGENT B1, `(.L_x_5) ;  /* 0x0000022000017945 */ /* 0x000fe20003800200 */
[----:B------:R-:W-:-:S04]  /*05c0*/  LOP3.LUT R20, R8, 0x7, RZ, 0xc0, !PT ;  /* 0x0000000708147812 */ /* 0x000fc800078ec0ff */
[----:B------:R-:W-:-:S07]  /*05d0*/  ISETP.NE.AND P1, PT, R20, RZ, PT ;  /* 0x000000ff1400720c */ /* 0x000fce0003f25270 */
[----:B------:R-:W-:Y:S06]  /*05e0*/  @!P0 BRA `(.L_x_6) ;  /* 0x0000000000788947 */ /* 0x000fec0003800000 */
[----:B------:R-:W0:Y:S01]  /*05f0*/  LDC.64 R4, c[0x0][0x380] ;  /* 0x0000e000ff047b82 */ /* 0x000e220000000a00 */
[----:B------:R-:W-:-:S07]  /*0600*/  IADD3 R7, PT, PT, R0, R11, RZ ;  /* 0x0000000b00077210 */ /* 0x000fce0007ffe0ff */
[----:B------:R-:W1:Y:S01]  /*0610*/  LDC.64 R2, c[0x0][0x390] ;  /* 0x0000e400ff027b82 */ /* 0x000e620000000a00 */
[----:B0-----:R-:W-:-:S05]  /*0620*/  IMAD.WIDE R4, R7, 0x4, R4 ;  /* 0x0000000407047825 */ /* 0x001fca00078e0204 */
[----:B------:R-:W2:Y:S01]  /*0630*/  LDG.E R14, desc[UR6][R4.64] ;  /* 0x00000006040e7981 */ /* 0x000ea2000c1e1900 */
[----:B-1----:R-:W-:-:S03]  /*0640*/  IMAD.WIDE.U32 R2, R11, 0x4, R2 ;  /* 0x000000040b027825 */ /* 0x002fc600078e0002 */
[----:B------:R-:W3:Y:S04]  /*0650*/  LDG.E R16, desc[UR6][R4.64+0x4] ;  /* 0x0000040604107981 */ /* 0x000ee8000c1e1900 */
[----:B------:R-:W2:Y:S04]  /*0660*/  LDG.E R15, desc[UR6][R2.64] ;  /* 0x00000006020f7981 */ /* 0x000ea8000c1e1900 */
        /* <DEDUP_REMOVED lines=12> */
[----:B------:R-:W5:Y:S01]  /*0730*/  LDG.E R25, desc[UR6][R2.64+0x1c] ;  /* 0x00001c0602197981 */ /* 0x000f62000c1e1900 */
[----:B------:R-:W-:-:S02]  /*0740*/  VIADD R11, R11, 0x8 ;  /* 0x000000080b0b7836 */ /* 0x000fc40000000000 */
[----:B--2---:R-:W-:-:S04]  /*0750*/  FFMA R14, R15, R14, R12 ;  /* 0x0000000e0f0e7223 */ /* 0x004fc8000000000c */
[----:B---3--:R-:W-:-:S04]  /*0760*/  FFMA R14, R17, R16, R14 ;  /* 0x00000010110e7223 */ /* 0x008fc8000000000e */
[----:B----4-:R-:W-:-:S04]  /*0770*/  FFMA R14, R19, R18, R14 ;  /* 0x00000012130e7223 */ /* 0x010fc8000000000e */
[----:B-----5:R-:W-:-:S04]  /*0780*/  FFMA R14, R21, R22, R14 ;  /* 0x00000016150e7223 */ /* 0x020fc8000000000e */
[----:B------:R-:W-:-:S04]  /*0790*/  FFMA R23, R23, R24, R14 ;  /* 0x0000001817177223 */ /* 0x000fc8000000000e */
[----:B------:R-:W-:-:S04]  /*07a0*/  FFMA R13, R10, R13, R23 ;  /* 0x0000000d0a0d7223 */ /* 0x000fc80000000017 */
[----:B------:R-:W-:-:S04]  /*07b0*/  FFMA R6, R6, R7, R13 ;  /* 0x0000000706067223 */ /* 0x000fc8000000000d */
[----:B------:R-:W-:-:S07]  /*07c0*/  FFMA R12, R25, R9, R6 ;  /* 0x00000009190c7223 */ /* 0x000fce0000000006 */
.L_x_6:
[----:B------:R-:W-:Y:S05]  /*07d0*/  BSYNC.RECONVERGENT B1 ;  /* 0x0000000000017941 */ /* 0x000fea0003800200 */
.L_x_5:
        /* <DEDUP_REMOVED lines=18> */
[----:B------:R-:W5:Y:S01]  /*0900*/  LDG.E R16, desc[UR6][R2.64+0xc] ;  /* 0x00000c0602107981 */ /* 0x000f62000c1e1900 */
[----:B------:R-:W-:-:S02]  /*0910*/  VIADD R11, R11, 0x4 ;  /* 0x000000040b0b7836 */ /* 0x000fc40000000000 */
[----:B--2---:R-:W-:-:S04]  /*0920*/  FFMA R5, R5, R9, R12 ;  /* 0x0000000905057223 */ /* 0x004fc8000000000c */
[----:B---3--:R-:W-:-:S04]  /*0930*/  FFMA R5, R10, R13, R5 ;  /* 0x0000000d0a057223 */ /* 0x008fc80000000005 */
[----:B----4-:R-:W-:-:S04]  /*0940*/  FFMA R5, R14, R15, R5 ;  /* 0x0000000f0e057223 */ /* 0x010fc80000000005 */
[----:B-----5:R-:W-:-:S07]  /*0950*/  FFMA R12, R16, R17, R5 ;  /* 0x00000011100c7223 */ /* 0x020fce0000000005 */
.L_x_8:
[----:B------:R-:W-:Y:S05]  /*0960*/  BSYNC.RECONVERGENT B1 ;  /* 0x0000000000017941 */ /* 0x000fea0003800200 */
.L_x_7:
[----:B------:R-:W-:Y:S05]  /*0970*/  @!P1 BRA `(.L_x_1) ;  /* 0x0000000000449947 */ /* 0x000fea0003800000 */
[----:B------:R-:W0:Y:S08]  /*0980*/  LDC.64 R6, c[0x0][0x390] ;  /* 0x0000e400ff067b82 */ /* 0x000e300000000a00 */
[----:B------:R-:W1:Y:S01]  /*0990*/  LDC.64 R2, c[0x0][0x380] ;  /* 0x0000e000ff027b82 */ /* 0x000e620000000a00 */
[----:B0-----:R-:W-:Y:S01]  /*09a0*/  IMAD.WIDE.U32 R6, R11, 0x4, R6 ;  /* 0x000000040b067825 */ /* 0x001fe200078e0006 */
[----:B------:R-:W-:-:S02]  /*09b0*/  IADD3 R11, PT, PT, R0, R11, RZ ;  /* 0x0000000b000b7210 */ /* 0x000fc40007ffe0ff */
[----:B------:R-:W-:Y:S01]  /*09c0*/  IADD3 R0, PT, PT, -R4, RZ, RZ ;  /* 0x000000ff04007210 */ /* 0x000fe20007ffe1ff */
[----:B------:R-:W-:-:S07]  /*09d0*/  IMAD.MOV.U32 R9, RZ, RZ, R7 ;  /* 0x000000ffff097224 */ /* 0x000fce00078e0007 */
.L_x_9:
[----:B-1----:R-:W-:-:S04]  /*09e0*/  IMAD.WIDE R4, R11, 0x4, R2 ;  /* 0x000000040b047825 */ /* 0x002fc800078e0202 */
[----:B------:R-:W-:Y:S02]  /*09f0*/  IMAD.MOV.U32 R7, RZ, RZ, R9 ;  /* 0x000000ffff077224 */ /* 0x000fe400078e0009 */
[----:B------:R-:W2:Y:S04]  /*0a00*/  LDG.E R4, desc[UR6][R4.64] ;  /* 0x0000000604047981 */ /* 0x000ea8000c1e1900 */
[----:B------:R0:W2:Y:S01]  /*0a10*/  LDG.E R7, desc[UR6][R6.64] ;  /* 0x0000000606077981 */ /* 0x0000a2000c1e1900 */
[----:B------:R-:W-:Y:S01]  /*0a20*/  IADD3 R0, PT, PT, R0, 0x1, RZ ;  /* 0x0000000100007810 */ /* 0x000fe20007ffe0ff */
[----:B------:R-:W-:-:S03]  /*0a30*/  VIADD R11, R11, 0x1 ;  /* 0x000000010b0b7836 */ /* 0x000fc60000000000 */
[----:B------:R-:W-:Y:S02]  /*0a40*/  ISETP.NE.AND P0, PT, R0, RZ, PT ;  /* 0x000000ff0000720c */ /* 0x000fe40003f05270 */
[----:B0-----:R-:W-:-:S04]  /*0a50*/  IADD3 R6, P1, PT, R6, 0x4, RZ ;  /* 0x0000000406067810 */ /* 0x001fc80007f3e0ff */
[----:B------:R-:W-:Y:S01]  /*0a60*/  IADD3.X R9, PT, PT, RZ, R9, RZ, P1, !PT ;  /* 0x00000009ff097210 */ /* 0x000fe20000ffe4ff */
[----:B--2---:R-:W-:-:S06]  /*0a70*/  FFMA R12, R7, R4, R12 ;  /* 0x00000004070c7223 */ /* 0x004fcc000000000c */
[----:B------:R-:W-:Y:S05]  /*0a80*/  @P0 BRA `(.L_x_9) ;  /* 0xfffffffc00d40947 */ /* 0x000fea000383ffff */
.L_x_1:
[----:B0-----:R-:W-:Y:S05]  /*0a90*/  BSYNC.RECONVERGENT B0 ;  /* 0x0000000000007941 */ /* 0x001fea0003800200 */
.L_x_0:
[----:B------:R-:W0:Y:S01]  /*0aa0*/  LDC.64 R4, c[0x0][0x380] ;  /* 0x0000e000ff047b82 */ /* 0x000e220000000a00 */
[----:B------:R-:W-:-:S07]  /*0ab0*/  IMAD R7, R8, UR8, R8 ;  /* 0x0000000808077c24 */ /* 0x000fce000f8e0208 */
[----:B------:R-:W1:Y:S01]  /*0ac0*/  LDC.64 R2, c[0x0][0x388] ;  /* 0x0000e200ff027b82 */ /* 0x000e620000000a00 */
[----:B0-----:R-:W-:-:S06]  /*0ad0*/  IMAD.WIDE R4, R7, 0x4, R4 ;  /* 0x0000000407047825 */ /* 0x001fcc00078e0204 */
[----:B------:R-:W2:Y:S01]  /*0ae0*/  LDG.E R5, desc[UR6][R4.64] ;  /* 0x0000000604057981 */ /* 0x000ea2000c1e1900 */
[----:B-1----:R-:W-:-:S06]  /*0af0*/  IMAD.WIDE R2, R8, 0x4, R2 ;  /* 0x0000000408027825 */ /* 0x002fcc00078e0202 */
[----:B------:R-:W3:Y:S01]  /*0b00*/  LDG.E R3, desc[UR6][R2.64] ;  /* 0x0000000602037981 */ /* 0x000ee2000c1e1900 */
[----:B------:R-:W-:Y:S01]  /*0b10*/  BSSY.RECONVERGENT B0, `(.L_x_10) ;  /* 0x000000d000007945 */ /* 0x000fe20003800200 */
[----:B--2---:R-:W0:Y:S01]  /*0b20*/  MUFU.RCP R6, R5 ;  /* 0x0000000500067308 */ /* 0x004e220000001000 */
[----:B---3--:R-:W-:-:S07]  /*0b30*/  FADD R0, R3, -R12 ;  /* 0x8000000c03007221 */ /* 0x008fce0000000000 */
[----:B------:R-:W1:Y:S01]  /*0b40*/  FCHK P0, R0, R5 ;  /* 0x0000000500007302 */ /* 0x000e620000000000 */
[----:B0-----:R-:W-:-:S04]  /*0b50*/  FFMA R7, -R5, R6, 1 ;  /* 0x3f80000005077423 */ /* 0x001fc80000000106 */
[----:B------:R-:W-:-:S04]  /*0b60*/  FFMA R7, R6, R7, R6 ;  /* 0x0000000706077223 */ /* 0x000fc80000000006 */
[----:B------:R-:W-:-:S04]  /*0b70*/  FFMA R6, R0, R7, RZ ;  /* 0x0000000700067223 */ /* 0x000fc800000000ff */
[----:B------:R-:W-:-:S04]  /*0b80*/  FFMA R9, -R5, R6, R0 ;  /* 0x0000000605097223 */ /* 0x000fc80000000100 */
[----:B------:R-:W-:Y:S01]  /*0b90*/  FFMA R7, R7, R9, R6 ;  /* 0x0000000907077223 */ /* 0x000fe20000000006 */
[----:B-1----:R-:W-:Y:S06]  /*0ba0*/  @!P0 BRA `(.L_x_11) ;  /* 0x00000000000c8947 */ /* 0x002fec0003800000 */
[----:B------:R-:W-:-:S07]  /*0bb0*/  MOV R2, 0xbd0 ;  /* 0x00000bd000027802 */ /* 0x000fce0000000f00 */
[----:B------:R-:W-:Y:S05]  /*0bc0*/  CALL.REL.NOINC `($__internal_0_$__cuda_sm3x_div_rn_noftz_f32_slowpath) ;  /* 0x0000000000187944 */ /* 0x000fea0003c00000 */
[----:B------:R-:W-:-:S07]  /*0bd0*/  IMAD.MOV.U32 R7, RZ, RZ, R0 ;  /* 0x000000ffff077224 */ /* 0x000fce00078e0000 */
.L_x_11:
[----:B------:R-:W-:Y:S05]  /*0be0*/  BSYNC.RECONVERGENT B0 ;  /* 0x0000000000007941 */ /* 0x000fea0003800200 */
.L_x_10:
[----:B------:R-:W0:Y:S02]  /*0bf0*/  LDC.64 R2, c[0x0][0x390] ;  /* 0x0000e400ff027b82 */ /* 0x000e240000000a00 */
[----:B0-----:R-:W-:-:S05]  /*0c00*/  IMAD.WIDE R8, R8, 0x4, R2 ;  /* 0x0000000408087825 */ /* 0x001fca00078e0202 */
[----:B------:R-:W-:Y:S01]  /*0c10*/  STG.E desc[UR6][R8.64], R7 ;  /* 0x0000000708007986 */ /* 0x000fe2000c101906 */
[----:B------:R-:W-:Y:S05]  /*0c20*/  EXIT ;  /* 0x000000000000794d */ /* 0x000fea0003800000 */
        .weak           $__internal_0_$__cuda_sm3x_div_rn_noftz_f32_slowpath
        .type           $__internal_0_$__cuda_sm3x_div_rn_noftz_f32_slowpath,@function
        .size           $__internal_0_$__cuda_sm3x_div_rn_noftz_f32_slowpath,(.L_x_24 - $__internal_0_$__cuda_sm3x_div_rn_noftz_f32_slowpath)
$__internal_0_$__cuda_sm3x_div_rn_noftz_f32_slowpath:
[----:B------:R-:W-:Y:S01]  /*0c30*/  SHF.R.U32.HI R4, RZ, 0x17, R5 ;  /* 0x00000017ff047819 */ /* 0x000fe20000011605 */
[----:B------:R-:W-:Y:S01]  /*0c40*/  BSSY.RECONVERGENT B1, `(.L_x_12) ;  /* 0x0000064000017945 */ /* 0x000fe20003800200 */
[----:B------:R-:W-:Y:S02]  /*0c50*/  SHF.R.U32.HI R3, RZ, 0x17, R0 ;  /* 0x00000017ff037819 */ /* 0x000fe40000011600 */
[----:B------:R-:W-:Y:S02]  /*0c60*/  LOP3.LUT R4, R4, 0xff, RZ, 0xc0, !PT ;  /* 0x000000ff04047812 */ /* 0x000fe400078ec0ff */
[----:B------:R-:W-:Y:S02]  /*0c70*/  LOP3.LUT R10, R3, 0xff, RZ, 0xc0, !PT ;  /* 0x000000ff030a7812 */ /* 0x000fe400078ec0ff */
[----:B------:R-:W-:Y:S02]  /*0c80*/  IADD3 R9, PT, PT, R4, -0x1, RZ ;  /* 0xffffffff04097810 */ /* 0x000fe40007ffe0ff */
[----:B------:R-:W-:Y:S01]  /*0c90*/  MOV R6, R0 ;  /* 0x0000000000067202 */ /* 0x000fe20000000f00 */
[----:B------:R-:W-:Y:S01]  /*0ca0*/  VIADD R11, R10, 0xffffffff ;  /* 0xffffffff0a0b7836 */ /* 0x000fe20000000000 */
[----:B------:R-:W-:-:S04]  /*0cb0*/  ISETP.GT.U32.AND P0, PT, R9, 0xfd, PT ;  /* 0x000000fd0900780c */ /* 0x000fc80003f04070 */
[----:B------:R-:W-:-:S13]  /*0cc0*/  ISETP.GT.U32.OR P0, PT, R11, 0xfd, P0 ;  /* 0x000000fd0b00780c */ /* 0x000fda0000704470 */
[----:B------:R-:W-:Y:S01]  /*0cd0*/  @!P0 IMAD.MOV.U32 R7, RZ, RZ, RZ ;  /* 0x000000ffff078224 */ /* 0x000fe200078e00ff */
[----:B------:R-:W-:Y:S06]  /*0ce0*/  @!P0 BRA `(.L_x_13) ;  /* 0x0000000000608947 */ /* 0x000fec0003800000 */
[----:B------:R-:W-:Y:S02]  /*0cf0*/  FSETP.GTU.FTZ.AND P0, PT, |R0|, +INF , PT ;  /* 0x7f8000000000780b */ /* 0x000fe40003f1c200 */
[----:B------:R-:W-:Y:S02]  /*0d00*/  FSETP.GTU.FTZ.AND P1, PT, |R5|, +INF , PT ;  /* 0x7f8000000500780b */ /* 0x000fe40003f3c200 */
[----:B------:R-:W-:Y:S02]  /*0d10*/  MOV R3, R5 ;  /* 0x0000000500037202 */ /* 0x000fe40000000f00 */
[----:B------:R-:W-:-:S13]  /*0d20*/  PLOP3.LUT P0, PT, P0, P1, PT, 0xf8, 0x8f ;  /* 0x00000000008f781c */ /* 0x000fda0000703f70 */
[----:B------:R-:W-:Y:S05]  /*0d30*/  @P0 BRA `(.L_x_14) ;  /* 0x00000004004c0947 */ /* 0x000fea0003800000 */
[----:B------:R-:W-:-:S13]  /*0d40*/  LOP3.LUT P0, RZ, R5, 0x7fffffff, R6, 0xc8, !PT ;  /* 0x7fffffff05ff7812 */ /* 0x000fda000780c806 */
[----:B------:R-:W-:Y:S05]  /*0d50*/  @!P0 BRA `(.L_x_15) ;  /* 0x00000004003c8947 */ /* 0x000fea0003800000 */
[C---:B------:R-:W-:Y:S02]  /*0d60*/  FSETP.NEU.FTZ.AND P2, PT, |R0|.reuse, +INF , PT ;  /* 0x7f8000000000780b */ /* 0x040fe40003f5d200 */
[----:B------:R-:W-:Y:S02]  /*0d70*/  FSETP.NEU.FTZ.AND P1, PT, |R3|, +INF , PT ;  /* 0x7f8000000300780b */ /* 0x000fe40003f3d200 */
[----:B------:R-:W-:-:S11]  /*0d80*/  FSETP.NEU.FTZ.AND P0, PT, |R0|, +INF , PT ;  /* 0x7f8000000000780b */ /* 0x000fd60003f1d200 */
[----:B------:R-:W-:Y:S05]  /*0d90*/  @!P1 BRA !P2, `(.L_x_15) ;  /* 0x00000004002c9947 */ /* 0x000fea0005000000 */
[----:B------:R-:W-:-:S04]  /*0da0*/  LOP3.LUT P2, RZ, R6, 0x7fffffff, RZ, 0xc0, !PT ;  /* 0x7fffffff06ff7812 */ /* 0x000fc8000784c0ff */
[----:B------:R-:W-:-:S13]  /*0db0*/  PLOP3.LUT P1, PT, P1, P2, PT, 0x2f, 0xf2 ;  /* 0x0000000000f2781c */ /* 0x000fda0000f24577 */
[----:B------:R-:W-:Y:S05]  /*0dc0*/  @P1 BRA `(.L_x_16) ;  /* 0x0000000400181947 */ /* 0x000fea0003800000 */
[----:B------:R-:W-:-:S04]  /*0dd0*/  LOP3.LUT P1, RZ, R5, 0x7fffffff, RZ, 0xc0, !PT ;  /* 0x7fffffff05ff7812 */ /* 0x000fc8000782c0ff */
[----:B------:R-:W-:-:S13]  /*0de0*/  PLOP3.LUT P0, PT, P0, P1, PT, 0x2f, 0xf2 ;  /* 0x0000000000f2781c */ /* 0x000fda0000702577 */
[----:B------:R-:W-:Y:S05]  /*0df0*/  @P0 BRA `(.L_x_17) ;  /* 0x0000000400000947 */ /* 0x000fea0003800000 */
[----:B------:R-:W-:Y:S02]  /*0e00*/  ISETP.GE.AND P0, PT, R11, RZ, PT ;  /* 0x000000ff0b00720c */ /* 0x000fe40003f06270 */
[----:B------:R-:W-:-:S11]  /*0e10*/  ISETP.GE.AND P1, PT, R9, RZ, PT ;  /* 0x000000ff0900720c */ /* 0x000fd60003f26270 */
[----:B------:R-:W-:Y:S01]  /*0e20*/  @P0 IMAD.MOV.U32 R7, RZ, RZ, RZ ;  /* 0x000000ffff070224 */ /* 0x000fe200078e00ff */
[----:B------:R-:W-:Y:S01]  /*0e30*/  @!P0 MOV R7, 0xffffffc0 ;  /* 0xffffffc000078802 */ /* 0x000fe20000000f00 */
[----:B------:R-:W-:Y:S01]  /*0e40*/  @!P0 FFMA R6, R0, 1.84467440737095516160e+19, RZ ;  /* 0x5f80000000068823 */ /* 0x000fe200000000ff */
[----:B------:R-:W-:-:S03]  /*0e50*/  @!P1 FFMA R5, R3, 1.84467440737095516160e+19, RZ ;  /* 0x5f80000003059823 */ /* 0x000fc600000000ff */
[----:B------:R-:W-:-:S07]  /*0e60*/  @!P1 VIADD R7, R7, 0x40 ;  /* 0x0000004007079836 */ /* 0x000fce0000000000 */
.L_x_13:
[----:B------:R-:W-:Y:S01]  /*0e70*/  LEA R0, R4, 0xc0800000, 0x17 ;  /* 0xc080000004007811 */ /* 0x000fe200078eb8ff */
[----:B------:R-:W-:Y:S01]  /*0e80*/  VIADD R3, R10, 0xffffff81 ;  /* 0xffffff810a037836 */ /* 0x000fe20000000000 */
[----:B------:R-:W-:Y:S02]  /*0e90*/  BSSY.RECONVERGENT B2, `(.L_x_18) ;  /* 0x0000035000027945 */ /* 0x000fe40003800200 */
[----:B------:R-:W-:Y:S01]  /*0ea0*/  IADD3 R5, PT, PT, -R0, R5, RZ ;  /* 0x0000000500057210 */ /* 0x000fe20007ffe1ff */
[C---:B------:R-:W-:Y:S01]  /*0eb0*/  IMAD R0, R3.reuse, -0x800000, R6 ;  /* 0xff80000003007824 */ /* 0x040fe200078e0206 */
[----:B------:R-:W-:Y:S02]  /*0ec0*/  IADD3 R4, PT, PT, R3, 0x7f, -R4 ;  /* 0x0000007f03047810 */ /* 0x000fe40007ffe804 */
[----:B------:R-:W0:Y:S01]  /*0ed0*/  MUFU.RCP R9, R5 ;  /* 0x0000000500097308 */ /* 0x000e220000001000 */
[----:B------:R-:W-:Y:S01]  /*0ee0*/  FADD.FTZ R11, -R5, -RZ ;  /* 0x800000ff050b7221 */ /* 0x000fe20000010100 */
[----:B------:R-:W-:-:S03]  /*0ef0*/  IADD3 R4, PT, PT, R4, R7, RZ ;  /* 0x0000000704047210 */ /* 0x000fc60007ffe0ff */
[----:B0-----:R-:W-:-:S04]  /*0f00*/  FFMA R10, R9, R11, 1 ;  /* 0x3f800000090a7423 */ /* 0x001fc8000000000b */
[----:B------:R-:W-:-:S04]  /*0f10*/  FFMA R13, R9, R10, R9 ;  /* 0x0000000a090d7223 */ /* 0x000fc80000000009 */
[----:B------:R-:W-:-:S04]  /*0f20*/  FFMA R6, R0, R13, RZ ;  /* 0x0000000d00067223 */ /* 0x000fc800000000ff */
[----:B------:R-:W-:-:S04]  /*0f30*/  FFMA R9, R11, R6, R0 ;  /* 0x000000060b097223 */ /* 0x000fc80000000000 */
[----:B------:R-:W-:-:S04]  /*0f40*/  FFMA R6, R13, R9, R6 ;  /* 0x000000090d067223 */ /* 0x000fc80000000006 */
[----:B------:R-:W-:-:S04]  /*0f50*/  FFMA R11, R11, R6, R0 ;  /* 0x000000060b0b7223 */ /* 0x000fc80000000000 */
[----:B------:R-:W-:-:S05]  /*0f60*/  FFMA R0, R13, R11, R6 ;  /* 0x0000000b0d007223 */ /* 0x000fca0000000006 */
[----:B------:R-:W-:-:S04]  /*0f70*/  SHF.R.U32.HI R3, RZ, 0x17, R0 ;  /* 0x00000017ff037819 */ /* 0x000fc80000011600 */
[----:B------:R-:W-:-:S05]  /*0f80*/  LOP3.LUT R3, R3, 0xff, RZ, 0xc0, !PT ;  /* 0x000000ff03037812 */ /* 0x000fca00078ec0ff */
[----:B------:R-:W-:-:S05]  /*0f90*/  IMAD.IADD R7, R3, 0x1, R4 ;  /* 0x0000000103077824 */ /* 0x000fca00078e0204 */
[----:B------:R-:W-:-:S04]  /*0fa0*/  IADD3 R3, PT, PT, R7, -0x1, RZ ;  /* 0xffffffff07037810 */ /* 0x000fc80007ffe0ff */
[----:B------:R-:W-:-:S13]  /*0fb0*/  ISETP.GE.U32.AND P0, PT, R3, 0xfe, PT ;  /* 0x000000fe0300780c */ /* 0x000fda0003f06070 */
[----:B------:R-:W-:Y:S05]  /*0fc0*/  @!P0 BRA `(.L_x_19) ;  /* 0x0000000000808947 */ /* 0x000fea0003800000 */
[----:B------:R-:W-:-:S13]  /*0fd0*/  ISETP.GT.AND P0, PT, R7, 0xfe, PT ;  /* 0x000000fe0700780c */ /* 0x000fda0003f04270 */
[----:B------:R-:W-:Y:S05]  /*0fe0*/  @P0 BRA `(.L_x_20) ;  /* 0x00000000006c0947 */ /* 0x000fea0003800000 */
[----:B------:R-:W-:-:S13]  /*0ff0*/  ISETP.GE.AND P0, PT, R7, 0x1, PT ;  /* 0x000000010700780c */ /* 0x000fda0003f06270 */
[----:B------:R-:W-:Y:S05]  /*1000*/  @P0 BRA `(.L_x_21) ;  /* 0x0000000000740947 */ /* 0x000fea0003800000 */
[----:B------:R-:W-:Y:S02]  /*1010*/  ISETP.GE.AND P0, PT, R7, -0x18, PT ;  /* 0xffffffe80700780c */ /* 0x000fe40003f06270 */
[----:B------:R-:W-:-:S11]  /*1020*/  LOP3.LUT R0, R0, 0x80000000, RZ, 0xc0, !PT ;  /* 0x8000000000007812 */ /* 0x000fd600078ec0ff */
[----:B------:R-:W-:Y:S05]  /*1030*/  @!P0 BRA `(.L_x_21) ;  /* 0x0000000000688947 */ /* 0x000fea0003800000 */
[CCC-:B------:R-:W-:Y:S01]  /*1040*/  FFMA.RZ R3, R13.reuse, R11.reuse, R6.reuse ;  /* 0x0000000b0d037223 */ /* 0x1c0fe2000000c006 */
[-CC-:B------:R-:W-:Y:S01]  /*1050*/  FFMA.RM R4, R13, R11.reuse, R6.reuse ;  /* 0x0000000b0d047223 */ /* 0x180fe20000004006 */
[C---:B------:R-:W-:Y:S02]  /*1060*/  ISETP.NE.AND P2, PT, R7.reuse, RZ, PT ;  /* 0x000000ff0700720c */ /* 0x040fe40003f45270 */
[----:B------:R-:W-:Y:S02]  /*1070*/  ISETP.NE.AND P1, PT, R7, RZ, PT ;  /* 0x000000ff0700720c */ /* 0x000fe40003f25270 */
[----:B------:R-:W-:Y:S01]  /*1080*/  LOP3.LUT R5, R3, 0x7fffff, RZ, 0xc0, !PT ;  /* 0x007fffff03057812 */ /* 0x000fe200078ec0ff */
[----:B------:R-:W-:Y:S01]  /*1090*/  FFMA.RP R3, R13, R11, R6 ;  /* 0x0000000b0d037223 */ /* 0x000fe20000008006 */
[C---:B------:R-:W-:Y:S01]  /*10a0*/  VIADD R6, R7.reuse, 0x20 ;  /* 0x0000002007067836 */ /* 0x040fe20000000000 */
[----:B------:R-:W-:Y:S02]  /*10b0*/  IADD3 R7, PT, PT, -R7, RZ, RZ ;  /* 0x000000ff07077210 */ /* 0x000fe40007ffe1ff */
[----:B------:R-:W-:-:S02]  /*10c0*/  LOP3.LUT R5, R5, 0x800000, RZ, 0xfc, !PT ;  /* 0x0080000005057812 */ /* 0x000fc400078efcff */
[----:B------:R-:W-:Y:S02]  /*10d0*/  FSETP.NEU.FTZ.AND P0, PT, R3, R4, PT ;  /* 0x000000040300720b */ /* 0x000fe40003f1d000 */
[----:B------:R-:W-:Y:S02]  /*10e0*/  SHF.L.U32 R6, R5, R6, RZ ;  /* 0x0000000605067219 */ /* 0x000fe400000006ff */
[----:B------:R-:W-:Y:S02]  /*10f0*/  SEL R4, R7, RZ, P2 ;  /* 0x000000ff07047207 */ /* 0x000fe40001000000 */
[----:B------:R-:W-:Y:S02]  /*1100*/  ISETP.NE.AND P1, PT, R6, RZ, P1 ;  /* 0x000000ff0600720c */ /* 0x000fe40000f25270 */
[----:B------:R-:W-:Y:S02]  /*1110*/  SHF.R.U32.HI R4, RZ, R4, R5 ;  /* 0x00000004ff047219 */ /* 0x000fe40000011605 */
[----:B------:R-:W-:-:S02]  /*1120*/  PLOP3.LUT P0, PT, P0, P1, PT, 0xf8, 0x8f ;  /* 0x00000000008f781c */ /* 0x000fc40000703f70 */
[----:B------:R-:W-:Y:S02]  /*1130*/  SHF.R.U32.HI R6, RZ, 0x1, R4 ;  /* 0x00000001ff067819 */ /* 0x000fe40000011604 */
[----:B------:R-:W-:-:S04]  /*1140*/  SEL R3, RZ, 0x1, !P0 ;  /* 0x00000001ff037807 */ /* 0x000fc80004000000 */
[----:B------:R-:W-:-:S04]  /*1150*/  LOP3.LUT R3, R3, 0x1, R6, 0xf8, !PT ;  /* 0x0000000103037812 */ /* 0x000fc800078ef806 */
[----:B------:R-:W-:-:S05]  /*1160*/  LOP3.LUT R3, R3, R4, RZ, 0xc0, !PT ;  /* 0x0000000403037212 */ /* 0x000fca00078ec0ff */
[----:B------:R-:W-:-:S05]  /*1170*/  IMAD.IADD R3, R6, 0x1, R3 ;  /* 0x0000000106037824 */ /* 0x000fca00078e0203 */
[----:B------:R-:W-:Y:S01]  /*1180*/  LOP3.LUT R0, R3, R0, RZ, 0xfc, !PT ;  /* 0x0000000003007212 */ /* 0x000fe200078efcff */
[----:B------:R-:W-:Y:S06]  /*1190*/  BRA `(.L_x_21) ;  /* 0x0000000000107947 */ /* 0x000fec0003800000 */
.L_x_20:
[----:B------:R-:W-:-:S04]  /*11a0*/  LOP3.LUT R0, R0, 0x80000000, RZ, 0xc0, !PT ;  /* 0x8000000000007812 */ /* 0x000fc800078ec0ff */
[----:B------:R-:W-:Y:S01]  /*11b0*/  LOP3.LUT R0, R0, 0x7f800000, RZ, 0xfc, !PT ;  /* 0x7f80000000007812 */ /* 0x000fe200078efcff */
[----:B------:R-:W-:Y:S06]  /*11c0*/  BRA `(.L_x_21) ;  /* 0x0000000000047947 */ /* 0x000fec0003800000 */
.L_x_19:
[----:B------:R-:W-:-:S07]  /*11d0*/  LEA R0, R4, R0, 0x17 ;  /* 0x0000000004007211 */ /* 0x000fce00078eb8ff */
.L_x_21:
[----:B------:R-:W-:Y:S05]  /*11e0*/  BSYNC.RECONVERGENT B2 ;  /* 0x0000000000027941 */ /* 0x000fea0003800200 */
.L_x_18:
[----:B------:R-:W-:Y:S05]  /*11f0*/  BRA `(.L_x_22) ;  /* 0x0000000000207947 */ /* 0x000fea0003800000 */
.L_x_17:
[----:B------:R-:W-:-:S04]  /*1200*/  LOP3.LUT R0, R5, 0x80000000, R6, 0x48, !PT ;  /* 0x8000000005007812 */ /* 0x000fc800078e4806 */
[----:B------:R-:W-:Y:S01]  /*1210*/  LOP3.LUT R0, R0, 0x7f800000, RZ, 0xfc, !PT ;  /* 0x7f80000000007812 */ /* 0x000fe200078efcff */
[----:B------:R-:W-:Y:S06]  /*1220*/  BRA `(.L_x_22) ;  /* 0x0000000000147947 */ /* 0x000fec0003800000 */
.L_x_16:
[----:B------:R-:W-:Y:S01]  /*1230*/  LOP3.LUT R0, R5, 0x80000000, R6, 0x48, !PT ;  /* 0x8000000005007812 */ /* 0x000fe200078e4806 */
[----:B------:R-:W-:Y:S06]  /*1240*/  BRA `(.L_x_22) ;  /* 0x00000000000c7947 */ /* 0x000fec0003800000 */
.L_x_15:
[----:B------:R-:W0:Y:S01]  /*1250*/  MUFU.RSQ R0, -QNAN ;  /* 0xffc0000000007908 */ /* 0x000e220000001400 */
[----:B------:R-:W-:Y:S05]  /*1260*/  BRA `(.L_x_22) ;  /* 0x0000000000047947 */ /* 0x000fea0003800000 */
.L_x_14:
[----:B------:R-:W-:-:S07]  /*1270*/  FADD.FTZ R0, R0, R3 ;  /* 0x0000000300007221 */ /* 0x000fce0000010000 */
.L_x_22:
[----:B------:R-:W-:Y:S05]  /*1280*/  BSYNC.RECONVERGENT B1 ;  /* 0x0000000000017941 */ /* 0x000fea0003800200 */
.L_x_12:
[----:B------:R-:W-:-:S04]  /*1290*/  IMAD.MOV.U32 R3, RZ, RZ, 0x0 ;  /* 0x00000000ff037424 */ /* 0x000fc800078e00ff */
[----:B0-----:R-:W-:Y:S05]  /*12a0*/  RET.REL.NODEC R2 `(_Z7backsubPfS_S_i) ;  /* 0xffffffec02547950 */ /* 0x001fea0003c3ffff */
.L_x_23:
[----:B------:R-:W-:-:S00]  /*12b0*/  BRA `(.L_x_23) ;  /* 0xfffffffc00fc7947 */ /* 0x000fc0000383ffff */
[----:B------:R-:W-:-:S00]  /*12c0*/  NOP ;  /* 0x0000000000007918 */ /* 0x000fc00000000000 */
        /* <DEDUP_REMOVED lines=11> */
.L_x_24:


//--------------------- .nv.shared.reserved.0     --------------------------
	.section	.nv.shared.reserved.0,"aw",@nobits
	.weak		__nv_reservedSMEM_offset_0_alias
	.size		__nv_reservedSMEM_offset_0_alias, 0, 64
	.other		__nv_reservedSMEM_offset_0_alias,@"STO_CUDA_RESERVED_SHARED STV_DEFAULT"
__nv_reservedSMEM_offset_0_alias:
	.zero		0
	.zero		64


//--------------------- .nv.constant0._Z7backsubPfS_S_i --------------------------
	.section	.nv.constant0._Z7backsubPfS_S_i,"a",@progbits
	.sectionflags	@""
	.align	4
.nv.constant0._Z7backsubPfS_S_i:
	.zero		924


//--------------------- SYMBOLS --------------------------

	.type		.nv.reservedSmem.offset0,@object
	.size		.nv.reservedSmem.offset0,0x4
